//
// Generated by NVIDIA NVVM Compiler
//
// Compiler Build ID: CL-36424714
// Cuda compilation tools, release 13.0, V13.0.88
// Based on NVVM 20.0.0
//

.version 9.0
.target sm_100
.address_size 64

	// .globl	_Z7checkInPfS_Pi
// _ZZ7checkInPfS_PiE6result has been demoted

.visible .entry _Z7checkInPfS_Pi(
	.param .u64 .ptr .align 1 _Z7checkInPfS_Pi_param_0,
	.param .u64 .ptr .align 1 _Z7checkInPfS_Pi_param_1,
	.param .u64 .ptr .align 1 _Z7checkInPfS_Pi_param_2
)
{
	.reg .pred 	%p<3>;
	.reg .b32 	%r<138>;
	.reg .b32 	%f<8>;
	.reg .b64 	%rd<12>;
	// demoted variable
	.shared .align 4 .b8 _ZZ7checkInPfS_PiE6result[4096];
	ld.param.u64 	%rd2, [_Z7checkInPfS_Pi_param_0];
	ld.param.u64 	%rd3, [_Z7checkInPfS_Pi_param_1];
	ld.param.u64 	%rd1, [_Z7checkInPfS_Pi_param_2];
	cvta.to.global.u64 	%rd4, %rd3;
	cvta.to.global.u64 	%rd5, %rd2;
	mov.u32 	%r1, %tid.x;
	mov.u32 	%r2, %ctaid.x;
	mov.u32 	%r4, %ntid.x;
	mad.lo.s32 	%r5, %r2, %r4, %r1;
	mul.wide.s32 	%rd6, %r5, 4;
	add.s64 	%rd7, %rd5, %rd6;
	ld.global.f32 	%f1, [%rd7];
	add.s64 	%rd8, %rd4, %rd6;
	ld.global.f32 	%f2, [%rd8];
	mul.f32 	%f3, %f2, %f2;
	fma.rn.f32 	%f4, %f1, %f1, %f3;
	sqrt.rn.f32 	%f5, %f4;
	mov.f32 	%f6, 0f40000000;
	sub.f32 	%f7, %f6, %f5;
	cvt.rzi.s32.f32 	%r6, %f7;
	shl.b32 	%r7, %r1, 2;
	mov.u32 	%r8, _ZZ7checkInPfS_PiE6result;
	add.s32 	%r3, %r8, %r7;
	st.shared.u32 	[%r3], %r6;
	bar.sync 	0;
	setp.gt.u32 	%p1, %r1, 30;
	@%p1 bra 	$L__BB0_2;
	ld.shared.u32 	%r9, [%r3];
	mad.lo.s32 	%r10, %r1, 124, %r3;
	ld.shared.u32 	%r11, [%r10+128];
	add.s32 	%r12, %r9, %r11;
	ld.shared.u32 	%r13, [%r10+132];
	add.s32 	%r14, %r12, %r13;
	ld.shared.u32 	%r15, [%r10+136];
	add.s32 	%r16, %r14, %r15;
	ld.shared.u32 	%r17, [%r10+140];
	add.s32 	%r18, %r16, %r17;
	ld.shared.u32 	%r19, [%r10+144];
	add.s32 	%r20, %r18, %r19;
	ld.shared.u32 	%r21, [%r10+148];
	add.s32 	%r22, %r20, %r21;
	ld.shared.u32 	%r23, [%r10+152];
	add.s32 	%r24, %r22, %r23;
	ld.shared.u32 	%r25, [%r10+156];
	add.s32 	%r26, %r24, %r25;
	ld.shared.u32 	%r27, [%r10+160];
	add.s32 	%r28, %r26, %r27;
	ld.shared.u32 	%r29, [%r10+164];
	add.s32 	%r30, %r28, %r29;
	ld.shared.u32 	%r31, [%r10+168];
	add.s32 	%r32, %r30, %r31;
	ld.shared.u32 	%r33, [%r10+172];
	add.s32 	%r34, %r32, %r33;
	ld.shared.u32 	%r35, [%r10+176];
	add.s32 	%r36, %r34, %r35;
	ld.shared.u32 	%r37, [%r10+180];
	add.s32 	%r38, %r36, %r37;
	ld.shared.u32 	%r39, [%r10+184];
	add.s32 	%r40, %r38, %r39;
	ld.shared.u32 	%r41, [%r10+188];
	add.s32 	%r42, %r40, %r41;
	ld.shared.u32 	%r43, [%r10+192];
	add.s32 	%r44, %r42, %r43;
	ld.shared.u32 	%r45, [%r10+196];
	add.s32 	%r46, %r44, %r45;
	ld.shared.u32 	%r47, [%r10+200];
	add.s32 	%r48, %r46, %r47;
	ld.shared.u32 	%r49, [%r10+204];
	add.s32 	%r50, %r48, %r49;
	ld.shared.u32 	%r51, [%r10+208];
	add.s32 	%r52, %r50, %r51;
	ld.shared.u32 	%r53, [%r10+212];
	add.s32 	%r54, %r52, %r53;
	ld.shared.u32 	%r55, [%r10+216];
	add.s32 	%r56, %r54, %r55;
	ld.shared.u32 	%r57, [%r10+220];
	add.s32 	%r58, %r56, %r57;
	ld.shared.u32 	%r59, [%r10+224];
	add.s32 	%r60, %r58, %r59;
	ld.shared.u32 	%r61, [%r10+228];
	add.s32 	%r62, %r60, %r61;
	ld.shared.u32 	%r63, [%r10+232];
	add.s32 	%r64, %r62, %r63;
	ld.shared.u32 	%r65, [%r10+236];
	add.s32 	%r66, %r64, %r65;
	ld.shared.u32 	%r67, [%r10+240];
	add.s32 	%r68, %r66, %r67;
	ld.shared.u32 	%r69, [%r10+244];
	add.s32 	%r70, %r68, %r69;
	ld.shared.u32 	%r71, [%r10+248];
	add.s32 	%r72, %r70, %r71;
	ld.shared.u32 	%r73, [%r10+252];
	add.s32 	%r74, %r72, %r73;
	st.shared.u32 	[%r3], %r74;
$L__BB0_2:
	bar.sync 	0;
	setp.ne.s32 	%p2, %r1, 0;
	@%p2 bra 	$L__BB0_4;
	ld.shared.u32 	%r75, [%r3];
	ld.shared.u32 	%r76, [_ZZ7checkInPfS_PiE6result+4];
	add.s32 	%r77, %r75, %r76;
	st.shared.u32 	[%r3], %r77;
	ld.shared.u32 	%r78, [_ZZ7checkInPfS_PiE6result+8];
	add.s32 	%r79, %r77, %r78;
	st.shared.u32 	[%r3], %r79;
	ld.shared.u32 	%r80, [_ZZ7checkInPfS_PiE6result+12];
	add.s32 	%r81, %r79, %r80;
	st.shared.u32 	[%r3], %r81;
	ld.shared.u32 	%r82, [_ZZ7checkInPfS_PiE6result+16];
	add.s32 	%r83, %r81, %r82;
	st.shared.u32 	[%r3], %r83;
	ld.shared.u32 	%r84, [_ZZ7checkInPfS_PiE6result+20];
	add.s32 	%r85, %r83, %r84;
	st.shared.u32 	[%r3], %r85;
	ld.shared.u32 	%r86, [_ZZ7checkInPfS_PiE6result+24];
	add.s32 	%r87, %r85, %r86;
	st.shared.u32 	[%r3], %r87;
	ld.shared.u32 	%r88, [_ZZ7checkInPfS_PiE6result+28];
	add.s32 	%r89, %r87, %r88;
	st.shared.u32 	[%r3], %r89;
	ld.shared.u32 	%r90, [_ZZ7checkInPfS_PiE6result+32];
	add.s32 	%r91, %r89, %r90;
	st.shared.u32 	[%r3], %r91;
	ld.shared.u32 	%r92, [_ZZ7checkInPfS_PiE6result+36];
	add.s32 	%r93, %r91, %r92;
	st.shared.u32 	[%r3], %r93;
	ld.shared.u32 	%r94, [_ZZ7checkInPfS_PiE6result+40];
	add.s32 	%r95, %r93, %r94;
	st.shared.u32 	[%r3], %r95;
	ld.shared.u32 	%r96, [_ZZ7checkInPfS_PiE6result+44];
	add.s32 	%r97, %r95, %r96;
	st.shared.u32 	[%r3], %r97;
	ld.shared.u32 	%r98, [_ZZ7checkInPfS_PiE6result+48];
	add.s32 	%r99, %r97, %r98;
	st.shared.u32 	[%r3], %r99;
	ld.shared.u32 	%r100, [_ZZ7checkInPfS_PiE6result+52];
	add.s32 	%r101, %r99, %r100;
	st.shared.u32 	[%r3], %r101;
	ld.shared.u32 	%r102, [_ZZ7checkInPfS_PiE6result+56];
	add.s32 	%r103, %r101, %r102;
	st.shared.u32 	[%r3], %r103;
	ld.shared.u32 	%r104, [_ZZ7checkInPfS_PiE6result+60];
	add.s32 	%r105, %r103, %r104;
	st.shared.u32 	[%r3], %r105;
	ld.shared.u32 	%r106, [_ZZ7checkInPfS_PiE6result+64];
	add.s32 	%r107, %r105, %r106;
	st.shared.u32 	[%r3], %r107;
	ld.shared.u32 	%r108, [_ZZ7checkInPfS_PiE6result+68];
	add.s32 	%r109, %r107, %r108;
	st.shared.u32 	[%r3], %r109;
	ld.shared.u32 	%r110, [_ZZ7checkInPfS_PiE6result+72];
	add.s32 	%r111, %r109, %r110;
	st.shared.u32 	[%r3], %r111;
	ld.shared.u32 	%r112, [_ZZ7checkInPfS_PiE6result+76];
	add.s32 	%r113, %r111, %r112;
	st.shared.u32 	[%r3], %r113;
	ld.shared.u32 	%r114, [_ZZ7checkInPfS_PiE6result+80];
	add.s32 	%r115, %r113, %r114;
	st.shared.u32 	[%r3], %r115;
	ld.shared.u32 	%r116, [_ZZ7checkInPfS_PiE6result+84];
	add.s32 	%r117, %r115, %r116;
	st.shared.u32 	[%r3], %r117;
	ld.shared.u32 	%r118, [_ZZ7checkInPfS_PiE6result+88];
	add.s32 	%r119, %r117, %r118;
	st.shared.u32 	[%r3], %r119;
	ld.shared.u32 	%r120, [_ZZ7checkInPfS_PiE6result+92];
	add.s32 	%r121, %r119, %r120;
	st.shared.u32 	[%r3], %r121;
	ld.shared.u32 	%r122, [_ZZ7checkInPfS_PiE6result+96];
	add.s32 	%r123, %r121, %r122;
	st.shared.u32 	[%r3], %r123;
	ld.shared.u32 	%r124, [_ZZ7checkInPfS_PiE6result+100];
	add.s32 	%r125, %r123, %r124;
	st.shared.u32 	[%r3], %r125;
	ld.shared.u32 	%r126, [_ZZ7checkInPfS_PiE6result+104];
	add.s32 	%r127, %r125, %r126;
	st.shared.u32 	[%r3], %r127;
	ld.shared.u32 	%r128, [_ZZ7checkInPfS_PiE6result+108];
	add.s32 	%r129, %r127, %r128;
	st.shared.u32 	[%r3], %r129;
	ld.shared.u32 	%r130, [_ZZ7checkInPfS_PiE6result+112];
	add.s32 	%r131, %r129, %r130;
	st.shared.u32 	[%r3], %r131;
	ld.shared.u32 	%r132, [_ZZ7checkInPfS_PiE6result+116];
	add.s32 	%r133, %r131, %r132;
	st.shared.u32 	[%r3], %r133;
	ld.shared.u32 	%r134, [_ZZ7checkInPfS_PiE6result+120];
	add.s32 	%r135, %r133, %r134;
	st.shared.u32 	[%r3], %r135;
	ld.shared.u32 	%r136, [_ZZ7checkInPfS_PiE6result+124];
	add.s32 	%r137, %r135, %r136;
	st.shared.u32 	[%r3], %r137;
	cvta.to.global.u64 	%rd9, %rd1;
	mul.wide.u32 	%rd10, %r2, 4;
	add.s64 	%rd11, %rd9, %rd10;
	st.global.u32 	[%rd11], %r137;
$L__BB0_4:
	ret;

}
	// .globl	_Z5getPiPiPdi
.visible .entry _Z5getPiPiPdi(
	.param .u64 .ptr .align 1 _Z5getPiPiPdi_param_0,
	.param .u64 .ptr .align 1 _Z5getPiPiPdi_param_1,
	.param .u32 _Z5getPiPiPdi_param_2
)
{
	.reg .pred 	%p<2>;
	.reg .b32 	%r<132>;
	.reg .b64 	%rd<11>;
	.reg .b64 	%fd<4>;

	ld.param.u64 	%rd3, [_Z5getPiPiPdi_param_0];
	ld.param.u64 	%rd2, [_Z5getPiPiPdi_param_1];
	ld.param.u32 	%r1, [_Z5getPiPiPdi_param_2];
	cvta.to.global.u64 	%rd1, %rd3;
	mov.u32 	%r2, %tid.x;
	mul.wide.u32 	%rd4, %r2, 4;
	add.s64 	%rd5, %rd1, %rd4;
	ld.global.u32 	%r3, [%rd5];
	shl.b32 	%r4, %r2, 5;
	mul.wide.u32 	%rd6, %r4, 4;
	add.s64 	%rd7, %rd1, %rd6;
	ld.global.u32 	%r5, [%rd7+128];
	add.s32 	%r6, %r3, %r5;
	ld.global.u32 	%r7, [%rd7+132];
	add.s32 	%r8, %r6, %r7;
	ld.global.u32 	%r9, [%rd7+136];
	add.s32 	%r10, %r8, %r9;
	ld.global.u32 	%r11, [%rd7+140];
	add.s32 	%r12, %r10, %r11;
	ld.global.u32 	%r13, [%rd7+144];
	add.s32 	%r14, %r12, %r13;
	ld.global.u32 	%r15, [%rd7+148];
	add.s32 	%r16, %r14, %r15;
	ld.global.u32 	%r17, [%rd7+152];
	add.s32 	%r18, %r16, %r17;
	ld.global.u32 	%r19, [%rd7+156];
	add.s32 	%r20, %r18, %r19;
	ld.global.u32 	%r21, [%rd7+160];
	add.s32 	%r22, %r20, %r21;
	ld.global.u32 	%r23, [%rd7+164];
	add.s32 	%r24, %r22, %r23;
	ld.global.u32 	%r25, [%rd7+168];
	add.s32 	%r26, %r24, %r25;
	ld.global.u32 	%r27, [%rd7+172];
	add.s32 	%r28, %r26, %r27;
	ld.global.u32 	%r29, [%rd7+176];
	add.s32 	%r30, %r28, %r29;
	ld.global.u32 	%r31, [%rd7+180];
	add.s32 	%r32, %r30, %r31;
	ld.global.u32 	%r33, [%rd7+184];
	add.s32 	%r34, %r32, %r33;
	ld.global.u32 	%r35, [%rd7+188];
	add.s32 	%r36, %r34, %r35;
	ld.global.u32 	%r37, [%rd7+192];
	add.s32 	%r38, %r36, %r37;
	ld.global.u32 	%r39, [%rd7+196];
	add.s32 	%r40, %r38, %r39;
	ld.global.u32 	%r41, [%rd7+200];
	add.s32 	%r42, %r40, %r41;
	ld.global.u32 	%r43, [%rd7+204];
	add.s32 	%r44, %r42, %r43;
	ld.global.u32 	%r45, [%rd7+208];
	add.s32 	%r46, %r44, %r45;
	ld.global.u32 	%r47, [%rd7+212];
	add.s32 	%r48, %r46, %r47;
	ld.global.u32 	%r49, [%rd7+216];
	add.s32 	%r50, %r48, %r49;
	ld.global.u32 	%r51, [%rd7+220];
	add.s32 	%r52, %r50, %r51;
	ld.global.u32 	%r53, [%rd7+224];
	add.s32 	%r54, %r52, %r53;
	ld.global.u32 	%r55, [%rd7+228];
	add.s32 	%r56, %r54, %r55;
	ld.global.u32 	%r57, [%rd7+232];
	add.s32 	%r58, %r56, %r57;
	ld.global.u32 	%r59, [%rd7+236];
	add.s32 	%r60, %r58, %r59;
	ld.global.u32 	%r61, [%rd7+240];
	add.s32 	%r62, %r60, %r61;
	ld.global.u32 	%r63, [%rd7+244];
	add.s32 	%r64, %r62, %r63;
	ld.global.u32 	%r65, [%rd7+248];
	add.s32 	%r66, %r64, %r65;
	ld.global.u32 	%r67, [%rd7+252];
	add.s32 	%r68, %r66, %r67;
	st.global.u32 	[%rd5], %r68;
	bar.sync 	0;
	setp.ne.s32 	%p1, %r2, 0;
	@%p1 bra 	$L__BB1_2;
	cvta.to.global.u64 	%rd8, %rd2;
	ld.global.u32 	%r69, [%rd1];
	ld.global.u32 	%r70, [%rd1+4];
	add.s32 	%r71, %r69, %r70;
	ld.global.u32 	%r72, [%rd1+8];
	add.s32 	%r73, %r71, %r72;
	ld.global.u32 	%r74, [%rd1+12];
	add.s32 	%r75, %r73, %r74;
	ld.global.u32 	%r76, [%rd1+16];
	add.s32 	%r77, %r75, %r76;
	ld.global.u32 	%r78, [%rd1+20];
	add.s32 	%r79, %r77, %r78;
	ld.global.u32 	%r80, [%rd1+24];
	add.s32 	%r81, %r79, %r80;
	ld.global.u32 	%r82, [%rd1+28];
	add.s32 	%r83, %r81, %r82;
	ld.global.u32 	%r84, [%rd1+32];
	add.s32 	%r85, %r83, %r84;
	ld.global.u32 	%r86, [%rd1+36];
	add.s32 	%r87, %r85, %r86;
	ld.global.u32 	%r88, [%rd1+40];
	add.s32 	%r89, %r87, %r88;
	ld.global.u32 	%r90, [%rd1+44];
	add.s32 	%r91, %r89, %r90;
	ld.global.u32 	%r92, [%rd1+48];
	add.s32 	%r93, %r91, %r92;
	ld.global.u32 	%r94, [%rd1+52];
	add.s32 	%r95, %r93, %r94;
	ld.global.u32 	%r96, [%rd1+56];
	add.s32 	%r97, %r95, %r96;
	ld.global.u32 	%r98, [%rd1+60];
	add.s32 	%r99, %r97, %r98;
	ld.global.u32 	%r100, [%rd1+64];
	add.s32 	%r101, %r99, %r100;
	ld.global.u32 	%r102, [%rd1+68];
	add.s32 	%r103, %r101, %r102;
	ld.global.u32 	%r104, [%rd1+72];
	add.s32 	%r105, %r103, %r104;
	ld.global.u32 	%r106, [%rd1+76];
	add.s32 	%r107, %r105, %r106;
	ld.global.u32 	%r108, [%rd1+80];
	add.s32 	%r109, %r107, %r108;
	ld.global.u32 	%r110, [%rd1+84];
	add.s32 	%r111, %r109, %r110;
	ld.global.u32 	%r112, [%rd1+88];
	add.s32 	%r113, %r111, %r112;
	ld.global.u32 	%r114, [%rd1+92];
	add.s32 	%r115, %r113, %r114;
	ld.global.u32 	%r116, [%rd1+96];
	add.s32 	%r117, %r115, %r116;
	ld.global.u32 	%r118, [%rd1+100];
	add.s32 	%r119, %r117, %r118;
	ld.global.u32 	%r120, [%rd1+104];
	add.s32 	%r121, %r119, %r120;
	ld.global.u32 	%r122, [%rd1+108];
	add.s32 	%r123, %r121, %r122;
	ld.global.u32 	%r124, [%rd1+112];
	add.s32 	%r125, %r123, %r124;
	ld.global.u32 	%r126, [%rd1+116];
	add.s32 	%r127, %r125, %r126;
	ld.global.u32 	%r128, [%rd1+120];
	add.s32 	%r129, %r127, %r128;
	ld.global.u32 	%r130, [%rd1+124];
	add.s32 	%r131, %r129, %r130;
	st.global.u32 	[%rd1], %r131;
	cvt.rn.f64.s32 	%fd1, %r131;
	mul.f64 	%fd2, %fd1, 0d4010000000000000;
	mul.f64 	%fd3, %fd2, 0d3EB0000000000000;
	mul.wide.s32 	%rd9, %r1, 8;
	add.s64 	%rd10, %rd8, %rd9;
	st.global.f64 	[%rd10], %fd3;
$L__BB1_2:
	ret;

}


// ===== COMPILED SASS (sm_100) =====

	.target	sm_100

	.elftype	@"ET_EXEC"


//--------------------- .note.nv.tkinfo           --------------------------
	.section	.note.nv.tkinfo,"",@"SHT_NOTE"
	.sectionflags	@"SHF_NOTE_NV_TKINFO"
	.tkinfo
        /*0018*/ 	.word	0x00000002
        /*0030*/ 	.string	""
        /*0030*/ 	.string	"ptxas"
        /*0030*/ 	.string	"Cuda compilation tools, release 13.0, V13.0.88"
        /*0030*/ 	.string	"Build cuda_13.0.r13.0/compiler.36424714_0"
        /*0030*/ 	.string	"-arch sm_100 -m 64 "



//--------------------- .note.nv.cuinfo           --------------------------
	.section	.note.nv.cuinfo,"",@"SHT_NOTE"
	.sectionflags	@"SHF_NOTE_NV_CUINFO"
        /*0018*/ 	.short	0x0002
        /*001a*/ 	.short	0x0064
        /*001c*/ 	.short	0x0082
	.zero		2


//--------------------- .nv.info                  --------------------------
	.section	.nv.info,"",@"SHT_CUDA_INFO"
	.align	4


	//----- nvinfo : EIATTR_REGCOUNT
	.align		4
        /*0000*/ 	.byte	0x04, 0x2f
        /*0002*/ 	.short	(.L_1 - .L_0)
	.align		4
.L_0:
        /*0004*/ 	.word	index@(_Z7checkInPfS_Pi)
        /*0008*/ 	.word	0x0000001c


	//----- nvinfo : EIATTR_FRAME_SIZE
	.align		4
.L_1:
        /*000c*/ 	.byte	0x04, 0x11
        /*000e*/ 	.short	(.L_3 - .L_2)
	.align		4
.L_2:
        /*0010*/ 	.word	index@($__internal_0_$__cuda_sm20_sqrt_rn_f32_slowpath)
        /*0014*/ 	.word	0x00000000


	//----- nvinfo : EIATTR_FRAME_SIZE
	.align		4
.L_3:
        /*0018*/ 	.byte	0x04, 0x11
        /*001a*/ 	.short	(.L_5 - .L_4)
	.align		4
.L_4:
        /*001c*/ 	.word	index@(_Z7checkInPfS_Pi)
        /*0020*/ 	.word	0x00000000


	//----- nvinfo : EIATTR_REGCOUNT
	.align		4
.L_5:
        /*0024*/ 	.byte	0x04, 0x2f
        /*0026*/ 	.short	(.L_7 - .L_6)
	.align		4
.L_6:
        /*0028*/ 	.word	index@(_Z5getPiPiPdi)
        /*002c*/ 	.word	0x0000001d


	//----- nvinfo : EIATTR_FRAME_SIZE
	.align		4
.L_7:
        /*0030*/ 	.byte	0x04, 0x11
        /*0032*/ 	.short	(.L_9 - .L_8)
	.align		4
.L_8:
        /*0034*/ 	.word	index@(_Z5getPiPiPdi)
        /*0038*/ 	.word	0x00000000


	//----- nvinfo : EIATTR_MIN_STACK_SIZE
	.align		4
.L_9:
        /*003c*/ 	.byte	0x04, 0x12
        /*003e*/ 	.short	(.L_11 - .L_10)
	.align		4
.L_10:
        /*0040*/ 	.word	index@(_Z5getPiPiPdi)
        /*0044*/ 	.word	0x00000000


	//----- nvinfo : EIATTR_MIN_STACK_SIZE
	.align		4
.L_11:
        /*0048*/ 	.byte	0x04, 0x12
        /*004a*/ 	.short	(.L_13 - .L_12)
	.align		4
.L_12:
        /*004c*/ 	.word	index@(_Z7checkInPfS_Pi)
        /*0050*/ 	.word	0x00000000
.L_13:


//--------------------- .nv.compat                --------------------------
	.section	.nv.compat,"",@"SHT_CUDA_COMPAT_INFO"
	.align	4
        /*0000*/ 	.byte	0x02, 0x09, 0x00, 0x00, 0x02, 0x02, 0x01, 0x00, 0x02, 0x05, 0x05, 0x00, 0x03, 0x07, 0x01, 0x01
        /*0010*/ 	.byte	0x02, 0x03, 0x00, 0x00, 0x02, 0x06, 0x01, 0x00, 0x04, 0x0b, 0x08, 0x00, 0x01, 0x00, 0x00, 0x00
        /*0020*/ 	.byte	0x00, 0x00, 0x00, 0x00


//--------------------- .nv.info._Z5getPiPiPdi    --------------------------
	.section	.nv.info._Z5getPiPiPdi,"",@"SHT_CUDA_INFO"
	.sectionflags	@""
	.align	4


	//----- nvinfo : EIATTR_CUDA_API_VERSION
	.align		4
        /*0000*/ 	.byte	0x04, 0x37
        /*0002*/ 	.short	(.L_15 - .L_14)
.L_14:
        /*0004*/ 	.word	0x00000082


	//----- nvinfo : EIATTR_KPARAM_INFO
	.align		4
.L_15:
        /*0008*/ 	.byte	0x04, 0x17
        /*000a*/ 	.short	(.L_17 - .L_16)
.L_16:
        /*000c*/ 	.word	0x00000000
        /*0010*/ 	.short	0x0002
        /*0012*/ 	.short	0x0010
        /*0014*/ 	.byte	0x00, 0xf0, 0x11, 0x00


	//----- nvinfo : EIATTR_KPARAM_INFO
	.align		4
.L_17:
        /*0018*/ 	.byte	0x04, 0x17
        /*001a*/ 	.short	(.L_19 - .L_18)
.L_18:
        /*001c*/ 	.word	0x00000000
        /*0020*/ 	.short	0x0001
        /*0022*/ 	.short	0x0008
        /*0024*/ 	.byte	0x00, 0xf5, 0x21, 0x00


	//----- nvinfo : EIATTR_KPARAM_INFO
	.align		4
.L_19:
        /*0028*/ 	.byte	0x04, 0x17
        /*002a*/ 	.short	(.L_21 - .L_20)
.L_20:
        /*002c*/ 	.word	0x00000000
        /*0030*/ 	.short	0x0000
        /*0032*/ 	.short	0x0000
        /*0034*/ 	.byte	0x00, 0xf5, 0x21, 0x00


	//----- nvinfo : EIATTR_SPARSE_MMA_MASK
	.align		4
.L_21:
        /*0038*/ 	.byte	0x03, 0x50
        /*003a*/ 	.short	0x0000


	//----- nvinfo : EIATTR_MAXREG_COUNT
	.align		4
        /*003c*/ 	.byte	0x03, 0x1b
        /*003e*/ 	.short	0x00ff


	//----- nvinfo : EIATTR_NUM_BARRIERS
	.align		4
        /*0040*/ 	.byte	0x02, 0x4c
        /*0042*/ 	.byte	0x01
	.zero		1


	//----- nvinfo : EIATTR_MERCURY_ISA_VERSION
	.align		4
        /*0044*/ 	.byte	0x03, 0x5f
        /*0046*/ 	.short	0x0101


	//----- nvinfo : EIATTR_VRC_CTA_INIT_COUNT
	.align		4
        /*0048*/ 	.byte	0x02, 0x4a
	.zero		1
	.zero		1


	//----- nvinfo : EIATTR_EXIT_INSTR_OFFSETS
	.align		4
        /*004c*/ 	.byte	0x04, 0x1c
        /*004e*/ 	.short	(.L_23 - .L_22)


	//   ....[0]....
.L_22:
        /*0050*/ 	.word	0x000003b0


	//   ....[1]....
        /*0054*/ 	.word	0x00000750


	//----- nvinfo : EIATTR_CBANK_PARAM_SIZE
	.align		4
.L_23:
        /*0058*/ 	.byte	0x03, 0x19
        /*005a*/ 	.short	0x0014


	//----- nvinfo : EIATTR_PARAM_CBANK
	.align		4
        /*005c*/ 	.byte	0x04, 0x0a
        /*005e*/ 	.short	(.L_25 - .L_24)
	.align		4
.L_24:
        /*0060*/ 	.word	index@(.nv.constant0._Z5getPiPiPdi)
        /*0064*/ 	.short	0x0380
        /*0066*/ 	.short	0x0014


	//----- nvinfo : EIATTR_SW_WAR
	.align		4
.L_25:
        /*0068*/ 	.byte	0x04, 0x36
        /*006a*/ 	.short	(.L_27 - .L_26)
.L_26:
        /*006c*/ 	.word	0x00000008
.L_27:


//--------------------- .nv.info._Z7checkInPfS_Pi --------------------------
	.section	.nv.info._Z7checkInPfS_Pi,"",@"SHT_CUDA_INFO"
	.sectionflags	@""
	.align	4


	//----- nvinfo : EIATTR_CUDA_API_VERSION
	.align		4
        /*0000*/ 	.byte	0x04, 0x37
        /*0002*/ 	.short	(.L_29 - .L_28)
.L_28:
        /*0004*/ 	.word	0x00000082


	//----- nvinfo : EIATTR_KPARAM_INFO
	.align		4
.L_29:
        /*0008*/ 	.byte	0x04, 0x17
        /*000a*/ 	.short	(.L_31 - .L_30)
.L_30:
        /*000c*/ 	.word	0x00000000
        /*0010*/ 	.short	0x0002
        /*0012*/ 	.short	0x0010
        /*0014*/ 	.byte	0x00, 0xf5, 0x21, 0x00


	//----- nvinfo : EIATTR_KPARAM_INFO
	.align		4
.L_31:
        /*0018*/ 	.byte	0x04, 0x17
        /*001a*/ 	.short	(.L_33 - .L_32)
.L_32:
        /*001c*/ 	.word	0x00000000
        /*0020*/ 	.short	0x0001
        /*0022*/ 	.short	0x0008
        /*0024*/ 	.byte	0x00, 0xf5, 0x21, 0x00


	//----- nvinfo : EIATTR_KPARAM_INFO
	.align		4
.L_33:
        /*0028*/ 	.byte	0x04, 0x17
        /*002a*/ 	.short	(.L_35 - .L_34)
.L_34:
        /*002c*/ 	.word	0x00000000
        /*0030*/ 	.short	0x0000
        /*0032*/ 	.short	0x0000
        /*0034*/ 	.byte	0x00, 0xf5, 0x21, 0x00


	//----- nvinfo : EIATTR_SPARSE_MMA_MASK
	.align		4
.L_35:
        /*0038*/ 	.byte	0x03, 0x50
        /*003a*/ 	.short	0x0000


	//----- nvinfo : EIATTR_MAXREG_COUNT
	.align		4
        /*003c*/ 	.byte	0x03, 0x1b
        /*003e*/ 	.short	0x00ff


	//----- nvinfo : EIATTR_NUM_BARRIERS
	.align		4
        /*0040*/ 	.byte	0x02, 0x4c
        /*0042*/ 	.byte	0x01
	.zero		1


	//----- nvinfo : EIATTR_MERCURY_ISA_VERSION
	.align		4
        /*0044*/ 	.byte	0x03, 0x5f
        /*0046*/ 	.short	0x0101


	//----- nvinfo : EIATTR_VRC_CTA_INIT_COUNT
	.align		4
        /*0048*/ 	.byte	0x02, 0x4a
	.zero		1
	.zero		1


	//----- nvinfo : EIATTR_EXIT_INSTR_OFFSETS
	.align		4
        /*004c*/ 	.byte	0x04, 0x1c
        /*004e*/ 	.short	(.L_37 - .L_36)


	//   ....[0]....
.L_36:
        /*0050*/ 	.word	0x000005f0


	//   ....[1]....
        /*0054*/ 	.word	0x00000c10


	//----- nvinfo : EIATTR_CRS_STACK_SIZE
	.align		4
.L_37:
        /*0058*/ 	.byte	0x04, 0x1e
        /*005a*/ 	.short	(.L_39 - .L_38)
.L_38:
        /*005c*/ 	.word	0x00000000


	//----- nvinfo : EIATTR_CBANK_PARAM_SIZE
	.align		4
.L_39:
        /*0060*/ 	.byte	0x03, 0x19
        /*0062*/ 	.short	0x0018


	//----- nvinfo : EIATTR_PARAM_CBANK
	.align		4
        /*0064*/ 	.byte	0x04, 0x0a
        /*0066*/ 	.short	(.L_41 - .L_40)
	.align		4
.L_40:
        /*0068*/ 	.word	index@(.nv.constant0._Z7checkInPfS_Pi)
        /*006c*/ 	.short	0x0380
        /*006e*/ 	.short	0x0018


	//----- nvinfo : EIATTR_SW_WAR
	.align		4
.L_41:
        /*0070*/ 	.byte	0x04, 0x36
        /*0072*/ 	.short	(.L_43 - .L_42)
.L_42:
        /*0074*/ 	.word	0x00000008
.L_43:


//--------------------- .nv.callgraph             --------------------------
	.section	.nv.callgraph,"",@"SHT_CUDA_CALLGRAPH"
	.align	4
	.sectionentsize	8
	.align		4
        /*0000*/ 	.word	0x00000000
	.align		4
        /*0004*/ 	.word	0xffffffff
	.align		4
        /*0008*/ 	.word	0x00000000
	.align		4
        /*000c*/ 	.word	0xfffffffe
	.align		4
        /*0010*/ 	.word	0x00000000
	.align		4
        /*0014*/ 	.word	0xfffffffd
	.align		4
        /*0018*/ 	.word	0x00000000
	.align		4
        /*001c*/ 	.word	0xfffffffc


//--------------------- .text._Z5getPiPiPdi       --------------------------
	.section	.text._Z5getPiPiPdi,"ax",@progbits
	.align	128
        .global         _Z5getPiPiPdi
        .type           _Z5getPiPiPdi,@function
        .size           _Z5getPiPiPdi,(.L_x_10 - _Z5getPiPiPdi)
        .other          _Z5getPiPiPdi,@"STO_CUDA_ENTRY STV_DEFAULT"
_Z5getPiPiPdi:
.text._Z5getPiPiPdi:
[----:B------:R-:W-:Y:S01]  /*0000*/  LDC R1, c[0x0][0x37c] ;  /* 0x0000df00ff017b82 */ /* 0x000fe20000000800 */
[----:B------:R-:W0:Y:S07]  /*0010*/  S2R R6, SR_TID.X ;  /* 0x0000000000067919 */ /* 0x000e2e0000002100 */
[----:B------:R-:W1:Y:S01]  /*0020*/  LDC.64 R4, c[0x0][0x380] ;  /* 0x0000e000ff047b82 */ /* 0x000e620000000a00 */
[----:B------:R-:W2:Y:S01]  /*0030*/  LDCU.64 UR4, c[0x0][0x358] ;  /* 0x00006b00ff0477ac */ /* 0x000ea20008000a00 */
[----:B0-----:R-:W-:-:S02]  /*0040*/  IMAD.SHL.U32 R7, R6, 0x20, RZ ;  /* 0x0000002006077824 */ /* 0x001fc400078e00ff */
[----:B-1----:R-:W-:-:S04]  /*0050*/  IMAD.WIDE.U32 R2, R6, 0x4, R4 ;  /* 0x0000000406027825 */ /* 0x002fc800078e0004 */
[----:B------:R-:W-:Y:S02]  /*0060*/  IMAD.WIDE.U32 R4, R7, 0x4, R4 ;  /* 0x0000000407047825 */ /* 0x000fe400078e0004 */
[----:B--2---:R-:W2:Y:S04]  /*0070*/  LDG.E R7, desc[UR4][R2.64] ;  /* 0x0000000402077981 */ /* 0x004ea8000c1e1900 */
[----:B------:R-:W2:Y:S04]  /*0080*/  LDG.E R8, desc[UR4][R4.64+0x80] ;  /* 0x0000800404087981 */ /* 0x000ea8000c1e1900 */
[----:B------:R-:W2:Y:S04]  /*0090*/  LDG.E R9, desc[UR4][R4.64+0x84] ;  /* 0x0000840404097981 */ /* 0x000ea8000c1e1900 */
[----:B------:R-:W3:Y:S04]  /*00a0*/  LDG.E R24, desc[UR4][R4.64+0x88] ;  /* 0x0000880404187981 */ /* 0x000ee8000c1e1900 */
[----:B------:R-:W3:Y:S04]  /*00b0*/  LDG.E R25, desc[UR4][R4.64+0x8c] ;  /* 0x00008c0404197981 */ /* 0x000ee8000c1e1900 */
[----:B------:R-:W4:Y:S04]  /*00c0*/  LDG.E R16, desc[UR4][R4.64+0x90] ;  /* 0x0000900404107981 */ /* 0x000f28000c1e1900 */
[----:B------:R-:W4:Y:S04]  /*00d0*/  LDG.E R17, desc[UR4][R4.64+0x94] ;  /* 0x0000940404117981 */ /* 0x000f28000c1e1900 */
[----:B------:R-:W5:Y:S04]  /*00e0*/  LDG.E R22, desc[UR4][R4.64+0x98] ;  /* 0x0000980404167981 */ /* 0x000f68000c1e1900 */
        /* <DEDUP_REMOVED lines=11> */
[----:B------:R-:W5:Y:S01]  /*01a0*/  LDG.E R10, desc[UR4][R4.64+0xc8] ;  /* 0x0000c804040a7981 */ /* 0x000f62000c1e1900 */
[----:B--2---:R-:W-:-:S03]  /*01b0*/  IADD3 R7, PT, PT, R9, R7, R8 ;  /* 0x0000000709077210 */ /* 0x004fc60007ffe008 */
[----:B------:R-:W2:Y:S04]  /*01c0*/  LDG.E R9, desc[UR4][R4.64+0xcc] ;  /* 0x0000cc0404097981 */ /* 0x000ea8000c1e1900 */
[----:B------:R-:W2:Y:S01]  /*01d0*/  LDG.E R8, desc[UR4][R4.64+0xd0] ;  /* 0x0000d00404087981 */ /* 0x000ea2000c1e1900 */
[----:B---3--:R-:W-:-:S03]  /*01e0*/  IADD3 R24, PT, PT, R25, R7, R24 ;  /* 0x0000000719187210 */ /* 0x008fc60007ffe018 */
[----:B------:R-:W3:Y:S04]  /*01f0*/  LDG.E R7, desc[UR4][R4.64+0xd4] ;  /* 0x0000d40404077981 */ /* 0x000ee8000c1e1900 */
[----:B------:R-:W3:Y:S01]  /*0200*/  LDG.E R25, desc[UR4][R4.64+0xfc] ;  /* 0x0000fc0404197981 */ /* 0x000ee2000c1e1900 */
[----:B----4-:R-:W-:-:S03]  /*0210*/  IADD3 R24, PT, PT, R17, R24, R16 ;  /* 0x0000001811187210 */ /* 0x010fc60007ffe010 */
[----:B------:R-:W4:Y:S04]  /*0220*/  LDG.E R17, desc[UR4][R4.64+0xd8] ;  /* 0x0000d80404117981 */ /* 0x000f28000c1e1900 */
[----:B------:R-:W4:Y:S01]  /*0230*/  LDG.E R16, desc[UR4][R4.64+0xdc] ;  /* 0x0000dc0404107981 */ /* 0x000f22000c1e1900 */
[----:B-----5:R-:W-:-:S03]  /*0240*/  IADD3 R24, PT, PT, R23, R24, R22 ;  /* 0x0000001817187210 */ /* 0x020fc60007ffe016 */
[----:B------:R-:W5:Y:S04]  /*0250*/  LDG.E R22, desc[UR4][R4.64+0xe0] ;  /* 0x0000e00404167981 */ /* 0x000f68000c1e1900 */
[----:B------:R-:W5:Y:S01]  /*0260*/  LDG.E R23, desc[UR4][R4.64+0xe4] ;  /* 0x0000e40404177981 */ /* 0x000f62000c1e1900 */
[----:B------:R-:W-:-:S03]  /*0270*/  IADD3 R24, PT, PT, R21, R24, R20 ;  /* 0x0000001815187210 */ /* 0x000fc60007ffe014 */
[----:B------:R-:W5:Y:S04]  /*0280*/  LDG.E R21, desc[UR4][R4.64+0xe8] ;  /* 0x0000e80404157981 */ /* 0x000f68000c1e1900 */
[----:B------:R-:W5:Y:S01]  /*0290*/  LDG.E R20, desc[UR4][R4.64+0xec] ;  /* 0x0000ec0404147981 */ /* 0x000f62000c1e1900 */
[----:B------:R-:W-:-:S03]  /*02a0*/  IADD3 R26, PT, PT, R19, R24, R18 ;  /* 0x00000018131a7210 */ /* 0x000fc60007ffe012 */
[----:B------:R-:W5:Y:S04]  /*02b0*/  LDG.E R24, desc[UR4][R4.64+0xf0] ;  /* 0x0000f00404187981 */ /* 0x000f68000c1e1900 */
[----:B------:R-:W5:Y:S04]  /*02c0*/  LDG.E R19, desc[UR4][R4.64+0xf4] ;  /* 0x0000f40404137981 */ /* 0x000f68000c1e1900 */
[----:B------:R-:W5:Y:S01]  /*02d0*/  LDG.E R18, desc[UR4][R4.64+0xf8] ;  /* 0x0000f80404127981 */ /* 0x000f62000c1e1900 */
[----:B------:R-:W-:-:S04]  /*02e0*/  IADD3 R0, PT, PT, R15, R26, R0 ;  /* 0x0000001a0f007210 */ /* 0x000fc80007ffe000 */
[----:B------:R-:W-:-:S04]  /*02f0*/  IADD3 R0, PT, PT, R13, R0, R14 ;  /* 0x000000000d007210 */ /* 0x000fc80007ffe00e */
[----:B------:R-:W-:Y:S02]  /*0300*/  IADD3 R0, PT, PT, R11, R0, R12 ;  /* 0x000000000b007210 */ /* 0x000fe40007ffe00c */
[----:B------:R-:W-:Y:S02]  /*0310*/  ISETP.NE.AND P0, PT, R6, RZ, PT ;  /* 0x000000ff0600720c */ /* 0x000fe40003f05270 */
[----:B--2---:R-:W-:-:S04]  /*0320*/  IADD3 R0, PT, PT, R9, R0, R10 ;  /* 0x0000000009007210 */ /* 0x004fc80007ffe00a */
[----:B---3--:R-:W-:-:S04]  /*0330*/  IADD3 R0, PT, PT, R7, R0, R8 ;  /* 0x0000000007007210 */ /* 0x008fc80007ffe008 */
[----:B----4-:R-:W-:-:S04]  /*0340*/  IADD3 R0, PT, PT, R16, R0, R17 ;  /* 0x0000000010007210 */ /* 0x010fc80007ffe011 */
[----:B-----5:R-:W-:-:S04]  /*0350*/  IADD3 R0, PT, PT, R23, R0, R22 ;  /* 0x0000000017007210 */ /* 0x020fc80007ffe016 */
[----:B------:R-:W-:-:S04]  /*0360*/  IADD3 R0, PT, PT, R20, R0, R21 ;  /* 0x0000000014007210 */ /* 0x000fc80007ffe015 */
[----:B------:R-:W-:-:S04]  /*0370*/  IADD3 R0, PT, PT, R19, R0, R24 ;  /* 0x0000000013007210 */ /* 0x000fc80007ffe018 */
[----:B------:R-:W-:-:S05]  /*0380*/  IADD3 R25, PT, PT, R25, R0, R18 ;  /* 0x0000000019197210 */ /* 0x000fca0007ffe012 */
[----:B------:R0:W-:Y:S01]  /*0390*/  STG.E desc[UR4][R2.64], R25 ;  /* 0x0000001902007986 */ /* 0x0001e2000c101904 */
[----:B------:R-:W-:Y:S06]  /*03a0*/  BAR.SYNC.DEFER_BLOCKING 0x0 ;  /* 0x0000000000007b1d */ /* 0x000fec0000010000 */
[----:B------:R-:W-:Y:S05]  /*03b0*/  @P0 EXIT ;  /* 0x000000000000094d */ /* 0x000fea0003800000 */
[----:B0-----:R-:W0:Y:S02]  /*03c0*/  LDC.64 R2, c[0x0][0x380] ;  /* 0x0000e000ff027b82 */ /* 0x001e240000000a00 */
[----:B0-----:R-:W2:Y:S04]  /*03d0*/  LDG.E R18, desc[UR4][R2.64] ;  /* 0x0000000402127981 */ /* 0x001ea8000c1e1900 */
        /* <DEDUP_REMOVED lines=33> */
[----:B------:R-:W5:Y:S04]  /*05f0*/  LDG.E R19, desc[UR4][R2.64+0x78] ;  /* 0x0000780402137981 */ /* 0x000f68000c1e1900 */
[----:B------:R-:W5:Y:S01]  /*0600*/  LDG.E R16, desc[UR4][R2.64+0x7c] ;  /* 0x00007c0402107981 */ /* 0x000f62000c1e1900 */
[----:B------:R-:W-:-:S04]  /*0610*/  IADD3 R0, PT, PT, R5, R26, R0 ;  /* 0x0000001a05007210 */ /* 0x000fc80007ffe000 */
[----:B------:R-:W-:-:S04]  /*0620*/  IADD3 R0, PT, PT, R7, R0, R4 ;  /* 0x0000000007007210 */ /* 0x000fc80007ffe004 */
[----:B------:R-:W-:Y:S02]  /*0630*/  IADD3 R0, PT, PT, R9, R0, R6 ;  /* 0x0000000009007210 */ /* 0x000fe40007ffe006 */
[----:B------:R-:W0:Y:S02]  /*0640*/  LDC R9, c[0x0][0x390] ;  /* 0x0000e400ff097b82 */ /* 0x000e240000000800 */
[----:B------:R-:W-:-:S06]  /*0650*/  IADD3 R0, PT, PT, R11, R0, R8 ;  /* 0x000000000b007210 */ /* 0x000fcc0007ffe008 */
[----:B------:R-:W0:Y:S01]  /*0660*/  LDC.64 R6, c[0x0][0x388] ;  /* 0x0000e200ff067b82 */ /* 0x000e220000000a00 */
[----:B------:R-:W-:-:S04]  /*0670*/  IADD3 R0, PT, PT, R13, R0, R10 ;  /* 0x000000000d007210 */ /* 0x000fc80007ffe00a */
[----:B------:R-:W-:-:S04]  /*0680*/  IADD3 R0, PT, PT, R15, R0, R12 ;  /* 0x000000000f007210 */ /* 0x000fc80007ffe00c */
[----:B------:R-:W-:Y:S01]  /*0690*/  IADD3 R0, PT, PT, R17, R0, R14 ;  /* 0x0000000011007210 */ /* 0x000fe20007ffe00e */
[----:B0-----:R-:W-:-:S03]  /*06a0*/  IMAD.WIDE R6, R9, 0x8, R6 ;  /* 0x0000000809067825 */ /* 0x001fc600078e0206 */
[----:B--2---:R-:W-:-:S04]  /*06b0*/  IADD3 R0, PT, PT, R21, R0, R18 ;  /* 0x0000000015007210 */ /* 0x004fc80007ffe012 */
[----:B---3--:R-:W-:-:S04]  /*06c0*/  IADD3 R0, PT, PT, R25, R0, R22 ;  /* 0x0000000019007210 */ /* 0x008fc80007ffe016 */
[----:B----4-:R-:W-:-:S04]  /*06d0*/  IADD3 R0, PT, PT, R20, R0, R23 ;  /* 0x0000000014007210 */ /* 0x010fc80007ffe017 */
[----:B-----5:R-:W-:-:S05]  /*06e0*/  IADD3 R19, PT, PT, R19, R0, R24 ;  /* 0x0000000013137210 */ /* 0x020fca0007ffe018 */
[----:B------:R-:W-:-:S04]  /*06f0*/  IMAD.IADD R19, R19, 0x1, R16 ;  /* 0x0000000113137824 */ /* 0x000fc800078e0210 */
[----:B------:R-:W0:Y:S01]  /*0700*/  I2F.F64 R4, R19 ;  /* 0x0000001300047312 */ /* 0x000e220000201c00 */
[----:B------:R-:W-:Y:S01]  /*0710*/  STG.E desc[UR4][R2.64], R19 ;  /* 0x0000001302007986 */ /* 0x000fe2000c101904 */
[----:B0-----:R-:W-:-:S08]  /*0720*/  DMUL R4, R4, 4 ;  /* 0x4010000004047828 */ /* 0x001fd00000000000 */
[----:B------:R-:W-:-:S07]  /*0730*/  DMUL R4, R4, 9.5367431640625e-07 ;  /* 0x3eb0000004047828 */ /* 0x000fce0000000000 */
[----:B------:R-:W-:Y:S01]  /*0740*/  STG.E.64 desc[UR4][R6.64], R4 ;  /* 0x0000000406007986 */ /* 0x000fe2000c101b04 */
[----:B------:R-:W-:Y:S05]  /*0750*/  EXIT ;  /* 0x000000000000794d */ /* 0x000fea0003800000 */
.L_x_0:
[----:B------:R-:W-:-:S00]  /*0760*/  BRA `(.L_x_0) ;  /* 0xfffffffc00fc7947 */ /* 0x000fc0000383ffff */
[----:B------:R-:W-:-:S00]  /*0770*/  NOP ;  /* 0x0000000000007918 */ /* 0x000fc00000000000 */
        /* <DEDUP_REMOVED lines=8> */
.L_x_10:


//--------------------- .text._Z7checkInPfS_Pi    --------------------------
	.section	.text._Z7checkInPfS_Pi,"ax",@progbits
	.align	128
        .global         _Z7checkInPfS_Pi
        .type           _Z7checkInPfS_Pi,@function
        .size           _Z7checkInPfS_Pi,(.L_x_9 - _Z7checkInPfS_Pi)
        .other          _Z7checkInPfS_Pi,@"STO_CUDA_ENTRY STV_DEFAULT"
_Z7checkInPfS_Pi:
.text._Z7checkInPfS_Pi:
[----:B------:R-:W-:Y:S01]  /*0000*/  LDC R1, c[0x0][0x37c] ;  /* 0x0000df00ff017b82 */ /* 0x000fe20000000800 */
[----:B------:R-:W0:Y:S07]  /*0010*/  S2R R15, SR_TID.X ;  /* 0x00000000000f7919 */ /* 0x000e2e0000002100 */
[----:B------:R-:W1:Y:S01]  /*0020*/  LDC.64 R6, c[0x0][0x388] ;  /* 0x0000e200ff067b82 */ /* 0x000e620000000a00 */
[----:B------:R-:W0:Y:S01]  /*0030*/  LDCU UR4, c[0x0][0x360] ;  /* 0x00006c00ff0477ac */ /* 0x000e220008000800 */
[----:B------:R-:W0:Y:S01]  /*0040*/  S2R R2, SR_CTAID.X ;  /* 0x0000000000027919 */ /* 0x000e220000002500 */
[----:B------:R-:W2:Y:S05]  /*0050*/  LDCU.64 UR6, c[0x0][0x358] ;  /* 0x00006b00ff0677ac */ /* 0x000eaa0008000a00 */
[----:B------:R-:W3:Y:S01]  /*0060*/  LDC.64 R4, c[0x0][0x380] ;  /* 0x0000e000ff047b82 */ /* 0x000ee20000000a00 */
[----:B0-----:R-:W-:-:S04]  /*0070*/  IMAD R3, R2, UR4, R15 ;  /* 0x0000000402037c24 */ /* 0x001fc8000f8e020f */
[----:B-1----:R-:W-:-:S04]  /*0080*/  IMAD.WIDE R6, R3, 0x4, R6 ;  /* 0x0000000403067825 */ /* 0x002fc800078e0206 */
[----:B---3--:R-:W-:Y:S02]  /*0090*/  IMAD.WIDE R4, R3, 0x4, R4 ;  /* 0x0000000403047825 */ /* 0x008fe400078e0204 */
[----:B--2---:R-:W2:Y:S04]  /*00a0*/  LDG.E R6, desc[UR6][R6.64] ;  /* 0x0000000606067981 */ /* 0x004ea8000c1e1900 */
[----:B------:R-:W3:Y:S01]  /*00b0*/  LDG.E R4, desc[UR6][R4.64] ;  /* 0x0000000604047981 */ /* 0x000ee2000c1e1900 */
[----:B------:R-:W-:Y:S01]  /*00c0*/  BSSY.RECONVERGENT B0, `(.L_x_1) ;  /* 0x0000011000007945 */ /* 0x000fe20003800200 */
[----:B--2---:R-:W-:-:S04]  /*00d0*/  FMUL R3, R6, R6 ;  /* 0x0000000606037220 */ /* 0x004fc80000400000 */
[----:B---3--:R-:W-:-:S04]  /*00e0*/  FFMA R0, R4, R4, R3 ;  /* 0x0000000404007223 */ /* 0x008fc80000000003 */
[----:B------:R-:W-:Y:S01]  /*00f0*/  VIADD R8, R0, 0xf3000000 ;  /* 0xf300000000087836 */ /* 0x000fe20000000000 */
[----:B------:R0:W1:Y:S04]  /*0100*/  MUFU.RSQ R3, R0 ;  /* 0x0000000000037308 */ /* 0x0000680000001400 */
[----:B------:R-:W-:-:S13]  /*0110*/  ISETP.GT.U32.AND P0, PT, R8, 0x727fffff, PT ;  /* 0x727fffff0800780c */ /* 0x000fda0003f04070 */
[----:B01----:R-:W-:Y:S05]  /*0120*/  @!P0 BRA `(.L_x_2) ;  /* 0x0000000000188947 */ /* 0x003fea0003800000 */
[----:B------:R-:W-:Y:S01]  /*0130*/  BSSY.RECONVERGENT B1, `(.L_x_3) ;  /* 0x0000003000017945 */ /* 0x000fe20003800200 */
[----:B------:R-:W-:-:S07]  /*0140*/  MOV R8, 0x160 ;  /* 0x0000016000087802 */ /* 0x000fce0000000f00 */
[----:B------:R-:W-:Y:S05]  /*0150*/  CALL.REL.NOINC `($__internal_0_$__cuda_sm20_sqrt_rn_f32_slowpath) ;  /* 0x0000000800b07944 */ /* 0x000fea0003c00000 */
[----:B------:R-:W-:Y:S05]  /*0160*/  BSYNC.RECONVERGENT B1 ;  /* 0x0000000000017941 */ /* 0x000fea0003800200 */
.L_x_3:
[----:B------:R-:W-:Y:S01]  /*0170*/  IMAD.MOV.U32 R0, RZ, RZ, R3 ;  /* 0x000000ffff007224 */ /* 0x000fe200078e0003 */
[----:B------:R-:W-:Y:S06]  /*0180*/  BRA `(.L_x_4) ;  /* 0x0000000000107947 */ /* 0x000fec0003800000 */
.L_x_2:
[----:B------:R-:W-:Y:S01]  /*0190*/  FMUL.FTZ R5, R0, R3 ;  /* 0x0000000300057220 */ /* 0x000fe20000410000 */
[----:B------:R-:W-:-:S03]  /*01a0*/  FMUL.FTZ R3, R3, 0.5 ;  /* 0x3f00000003037820 */ /* 0x000fc60000410000 */
[----:B------:R-:W-:-:S04]  /*01b0*/  FFMA R0, -R5, R5, R0 ;  /* 0x0000000505007223 */ /* 0x000fc80000000100 */
[----:B------:R-:W-:-:S07]  /*01c0*/  FFMA R0, R0, R3, R5 ;  /* 0x0000000300007223 */ /* 0x000fce0000000005 */
.L_x_4:
[----:B------:R-:W-:Y:S05]  /*01d0*/  BSYNC.RECONVERGENT B0 ;  /* 0x0000000000007941 */ /* 0x000fea0003800200 */
.L_x_1:
[----:B------:R-:W0:Y:S01]  /*01e0*/  S2UR UR5, SR_CgaCtaId ;  /* 0x00000000000579c3 */ /* 0x000e220000008800 */
[----:B------:R-:W-:Y:S01]  /*01f0*/  FADD R3, -R0, 2 ;  /* 0x4000000000037421 */ /* 0x000fe20000000100 */
[----:B------:R-:W-:Y:S01]  /*0200*/  UMOV UR4, 0x400 ;  /* 0x0000040000047882 */ /* 0x000fe20000000000 */
[C---:B------:R-:W-:Y:S01]  /*0210*/  ISETP.GT.U32.AND P0, PT, R15.reuse, 0x1e, PT ;  /* 0x0000001e0f00780c */ /* 0x040fe20003f04070 */
[----:B------:R-:W-:Y:S01]  /*0220*/  BSSY.RECONVERGENT B0, `(.L_x_5) ;  /* 0x000003b000007945 */ /* 0x000fe20003800200 */
[----:B------:R-:W-:Y:S02]  /*0230*/  ISETP.NE.AND P1, PT, R15, RZ, PT ;  /* 0x000000ff0f00720c */ /* 0x000fe40003f25270 */
[----:B------:R-:W1:Y:S01]  /*0240*/  F2I.TRUNC.NTZ R3, R3 ;  /* 0x0000000300037305 */ /* 0x000e62000020f100 */
[----:B0-----:R-:W-:-:S06]  /*0250*/  ULEA UR4, UR5, UR4, 0x18 ;  /* 0x0000000405047291 */ /* 0x001fcc000f8ec0ff */
[----:B------:R-:W-:-:S05]  /*0260*/  LEA R0, R15, UR4, 0x2 ;  /* 0x000000040f007c11 */ /* 0x000fca000f8e10ff */
[----:B-1----:R0:W-:Y:S01]  /*0270*/  STS [R0], R3 ;  /* 0x0000000300007388 */ /* 0x0021e20000000800 */
[----:B------:R-:W-:Y:S06]  /*0280*/  BAR.SYNC.DEFER_BLOCKING 0x0 ;  /* 0x0000000000007b1d */ /* 0x000fec0000010000 */
[----:B------:R-:W-:Y:S05]  /*0290*/  @P0 BRA `(.L_x_6) ;  /* 0x0000000000cc0947 */ /* 0x000fea0003800000 */
[----:B------:R-:W-:Y:S01]  /*02a0*/  IMAD R15, R15, 0x7c, R0 ;  /* 0x0000007c0f0f7824 */ /* 0x000fe200078e0200 */
[----:B------:R-:W-:Y:S04]  /*02b0*/  LDS R4, [R0] ;  /* 0x0000000000047984 */ /* 0x000fe80000000800 */
[----:B------:R-:W-:Y:S04]  /*02c0*/  LDS R5, [R15+0x80] ;  /* 0x000080000f057984 */ /* 0x000fe80000000800 */
[----:B------:R-:W1:Y:S04]  /*02d0*/  LDS R6, [R15+0x84] ;  /* 0x000084000f067984 */ /* 0x000e680000000800 */
[----:B------:R-:W-:Y:S04]  /*02e0*/  LDS R25, [R15+0x88] ;  /* 0x000088000f197984 */ /* 0x000fe80000000800 */
[----:B------:R-:W2:Y:S04]  /*02f0*/  LDS R24, [R15+0x8c] ;  /* 0x00008c000f187984 */ /* 0x000ea80000000800 */
[----:B------:R-:W-:Y:S04]  /*0300*/  LDS R22, [R15+0x90] ;  /* 0x000090000f167984 */ /* 0x000fe80000000800 */
[----:B------:R-:W3:Y:S04]  /*0310*/  LDS R23, [R15+0x94] ;  /* 0x000094000f177984 */ /* 0x000ee80000000800 */
[----:B------:R-:W-:Y:S04]  /*0320*/  LDS R20, [R15+0x98] ;  /* 0x000098000f147984 */ /* 0x000fe80000000800 */
[----:B------:R-:W4:Y:S04]  /*0330*/  LDS R21, [R15+0x9c] ;  /* 0x00009c000f157984 */ /* 0x000f280000000800 */
[----:B------:R-:W-:Y:S04]  /*0340*/  LDS R18, [R15+0xa0] ;  /* 0x0000a0000f127984 */ /* 0x000fe80000000800 */
[----:B------:R-:W5:Y:S04]  /*0350*/  LDS R19, [R15+0xa4] ;  /* 0x0000a4000f137984 */ /* 0x000f680000000800 */
[----:B------:R-:W-:Y:S04]  /*0360*/  LDS R16, [R15+0xa8] ;  /* 0x0000a8000f107984 */ /* 0x000fe80000000800 */
[----:B------:R-:W5:Y:S01]  /*0370*/  LDS R17, [R15+0xac] ;  /* 0x0000ac000f117984 */ /* 0x000f620000000800 */
[----:B-1----:R-:W-:-:S03]  /*0380*/  IADD3 R4, PT, PT, R6, R4, R5 ;  /* 0x0000000406047210 */ /* 0x002fc60007ffe005 */
[----:B0-----:R-:W-:Y:S04]  /*0390*/  LDS R3, [R15+0xb0] ;  /* 0x0000b0000f037984 */ /* 0x001fe80000000800 */
[----:B------:R-:W0:Y:S01]  /*03a0*/  LDS R14, [R15+0xb4] ;  /* 0x0000b4000f0e7984 */ /* 0x000e220000000800 */
[----:B--2---:R-:W-:-:S03]  /*03b0*/  IADD3 R24, PT, PT, R24, R4, R25 ;  /* 0x0000000418187210 */ /* 0x004fc60007ffe019 */
[----:B------:R-:W-:Y:S04]  /*03c0*/  LDS R13, [R15+0xb8] ;  /* 0x0000b8000f0d7984 */ /* 0x000fe80000000800 */
[----:B------:R-:W1:Y:S01]  /*03d0*/  LDS R12, [R15+0xbc] ;  /* 0x0000bc000f0c7984 */ /* 0x000e620000000800 */
[----:B---3--:R-:W-:-:S03]  /*03e0*/  IADD3 R24, PT, PT, R23, R24, R22 ;  /* 0x0000001817187210 */ /* 0x008fc60007ffe016 */
[----:B------:R-:W-:Y:S04]  /*03f0*/  LDS R11, [R15+0xc0] ;  /* 0x0000c0000f0b7984 */ /* 0x000fe80000000800 */
[----:B------:R-:W2:Y:S01]  /*0400*/  LDS R10, [R15+0xc4] ;  /* 0x0000c4000f0a7984 */ /* 0x000ea20000000800 */
[----:B----4-:R-:W-:-:S03]  /*0410*/  IADD3 R24, PT, PT, R21, R24, R20 ;  /* 0x0000001815187210 */ /* 0x010fc60007ffe014 */
[----:B------:R-:W-:Y:S04]  /*0420*/  LDS R9, [R15+0xc8] ;  /* 0x0000c8000f097984 */ /* 0x000fe80000000800 */
[----:B------:R-:W3:Y:S01]  /*0430*/  LDS R8, [R15+0xcc] ;  /* 0x0000cc000f087984 */ /* 0x000ee20000000800 */
[----:B-----5:R-:W-:-:S03]  /*0440*/  IADD3 R24, PT, PT, R19, R24, R18 ;  /* 0x0000001813187210 */ /* 0x020fc60007ffe012 */
[----:B------:R-:W-:Y:S04]  /*0450*/  LDS R7, [R15+0xd0] ;  /* 0x0000d0000f077984 */ /* 0x000fe80000000800 */
[----:B------:R-:W4:Y:S01]  /*0460*/  LDS R6, [R15+0xd4] ;  /* 0x0000d4000f067984 */ /* 0x000f220000000800 */
[----:B------:R-:W-:-:S03]  /*0470*/  IADD3 R24, PT, PT, R17, R24, R16 ;  /* 0x0000001811187210 */ /* 0x000fc60007ffe010 */
[----:B------:R-:W-:Y:S04]  /*0480*/  LDS R5, [R15+0xd8] ;  /* 0x0000d8000f057984 */ /* 0x000fe80000000800 */
[----:B------:R-:W5:Y:S01]  /*0490*/  LDS R4, [R15+0xdc] ;  /* 0x0000dc000f047984 */ /* 0x000f620000000800 */
[----:B0-----:R-:W-:-:S03]  /*04a0*/  IADD3 R3, PT, PT, R14, R24, R3 ;  /* 0x000000180e037210 */ /* 0x001fc60007ffe003 */
[----:B------:R-:W-:Y:S04]  /*04b0*/  LDS R22, [R15+0xe0] ;  /* 0x0000e0000f167984 */ /* 0x000fe80000000800 */
[----:B------:R-:W0:Y:S01]  /*04c0*/  LDS R23, [R15+0xe4] ;  /* 0x0000e4000f177984 */ /* 0x000e220000000800 */
[----:B-1----:R-:W-:-:S03]  /*04d0*/  IADD3 R3, PT, PT, R12, R3, R13 ;  /* 0x000000030c037210 */ /* 0x002fc60007ffe00d */
[----:B------:R-:W-:Y:S04]  /*04e0*/  LDS R21, [R15+0xe8] ;  /* 0x0000e8000f157984 */ /* 0x000fe80000000800 */
[----:B------:R-:W1:Y:S01]  /*04f0*/  LDS R20, [R15+0xec] ;  /* 0x0000ec000f147984 */ /* 0x000e620000000800 */
[----:B--2---:R-:W-:-:S03]  /*0500*/  IADD3 R3, PT, PT, R10, R3, R11 ;  /* 0x000000030a037210 */ /* 0x004fc60007ffe00b */
[----:B------:R-:W-:Y:S04]  /*0510*/  LDS R19, [R15+0xf0] ;  /* 0x0000f0000f137984 */ /* 0x000fe80000000800 */
[----:B------:R-:W2:Y:S01]  /*0520*/  LDS R18, [R15+0xf4] ;  /* 0x0000f4000f127984 */ /* 0x000ea20000000800 */
[----:B---3--:R-:W-:-:S03]  /*0530*/  IADD3 R3, PT, PT, R8, R3, R9 ;  /* 0x0000000308037210 */ /* 0x008fc60007ffe009 */
[----:B------:R-:W-:Y:S04]  /*0540*/  LDS R16, [R15+0xf8] ;  /* 0x0000f8000f107984 */ /* 0x000fe80000000800 */
[----:B------:R-:W3:Y:S01]  /*0550*/  LDS R17, [R15+0xfc] ;  /* 0x0000fc000f117984 */ /* 0x000ee20000000800 */
[----:B----4-:R-:W-:-:S04]  /*0560*/  IADD3 R3, PT, PT, R6, R3, R7 ;  /* 0x0000000306037210 */ /* 0x010fc80007ffe007 */
[----:B-----5:R-:W-:-:S04]  /*0570*/  IADD3 R3, PT, PT, R4, R3, R5 ;  /* 0x0000000304037210 */ /* 0x020fc80007ffe005 */
[----:B0-----:R-:W-:-:S04]  /*0580*/  IADD3 R3, PT, PT, R23, R3, R22 ;  /* 0x0000000317037210 */ /* 0x001fc80007ffe016 */
[----:B-1----:R-:W-:-:S04]  /*0590*/  IADD3 R3, PT, PT, R20, R3, R21 ;  /* 0x0000000314037210 */ /* 0x002fc80007ffe015 */
[----:B--2---:R-:W-:-:S04]  /*05a0*/  IADD3 R3, PT, PT, R18, R3, R19 ;  /* 0x0000000312037210 */ /* 0x004fc80007ffe013 */
[----:B---3--:R-:W-:-:S05]  /*05b0*/  IADD3 R3, PT, PT, R17, R3, R16 ;  /* 0x0000000311037210 */ /* 0x008fca0007ffe010 */
[----:B------:R1:W-:Y:S02]  /*05c0*/  STS [R0], R3 ;  /* 0x0000000300007388 */ /* 0x0003e40000000800 */
.L_x_6:
[----:B------:R-:W-:Y:S05]  /*05d0*/  BSYNC.RECONVERGENT B0 ;  /* 0x0000000000007941 */ /* 0x000fea0003800200 */
.L_x_5:
[----:B------:R-:W-:Y:S06]  /*05e0*/  BAR.SYNC.DEFER_BLOCKING 0x0 ;  /* 0x0000000000007b1d */ /* 0x000fec0000010000 */
[----:B------:R-:W-:Y:S05]  /*05f0*/  @P1 EXIT ;  /* 0x000000000000194d */ /* 0x000fea0003800000 */
[----:B01----:R-:W-:Y:S04]  /*0600*/  LDS R3, [R0] ;  /* 0x0000000000037984 */ /* 0x003fe80000000800 */
[----:B------:R-:W0:Y:S02]  /*0610*/  LDS R4, [UR4+0x4] ;  /* 0x00000404ff047984 */ /* 0x000e240008000800 */
[----:B0-----:R-:W-:-:S05]  /*0620*/  IADD3 R3, PT, PT, R3, R4, RZ ;  /* 0x0000000403037210 */ /* 0x001fca0007ffe0ff */
[----:B------:R-:W-:Y:S04]  /*0630*/  STS [R0], R3 ;  /* 0x0000000300007388 */ /* 0x000fe80000000800 */
[----:B------:R-:W0:Y:S02]  /*0640*/  LDS R4, [UR4+0x8] ;  /* 0x00000804ff047984 */ /* 0x000e240008000800 */
[----:B0-----:R-:W-:-:S05]  /*0650*/  IMAD.IADD R5, R3, 0x1, R4 ;  /* 0x0000000103057824 */ /* 0x001fca00078e0204 */
[----:B------:R-:W-:Y:S04]  /*0660*/  STS [R0], R5 ;  /* 0x0000000500007388 */ /* 0x000fe80000000800 */
[----:B------:R-:W0:Y:S02]  /*0670*/  LDS R4, [UR4+0xc] ;  /* 0x00000c04ff047984 */ /* 0x000e240008000800 */
[----:B0-----:R-:W-:-:S05]  /*0680*/  IMAD.IADD R7, R5, 0x1, R4 ;  /* 0x0000000105077824 */ /* 0x001fca00078e0204 */
[----:B------:R-:W-:Y:S04]  /*0690*/  STS [R0], R7 ;  /* 0x0000000700007388 */ /* 0x000fe80000000800 */
[----:B------:R-:W0:Y:S02]  /*06a0*/  LDS R4, [UR4+0x10] ;  /* 0x00001004ff047984 */ /* 0x000e240008000800 */
[----:B0-----:R-:W-:-:S05]  /*06b0*/  IADD3 R9, PT, PT, R7, R4, RZ ;  /* 0x0000000407097210 */ /* 0x001fca0007ffe0ff */
        /* <DEDUP_REMOVED lines=77> */
[----:B0-----:R-:W-:Y:S02]  /*0b90*/  IADD3 R13, PT, PT, R11, R4, RZ ;  /* 0x000000040b0d7210 */ /* 0x001fe40007ffe0ff */
[----:B------:R-:W0:Y:S03]  /*0ba0*/  LDC.64 R4, c[0x0][0x390] ;  /* 0x0000e400ff047b82 */ /* 0x000e260000000a00 */
[----:B------:R-:W-:Y:S04]  /*0bb0*/  STS [R0], R13 ;  /* 0x0000000d00007388 */ /* 0x000fe80000000800 */
[----:B------:R-:W1:Y:S01]  /*0bc0*/  LDS R6, [UR4+0x7c] ;  /* 0x00007c04ff067984 */ /* 0x000e620008000800 */
[----:B0-----:R-:W-:-:S04]  /*0bd0*/  IMAD.WIDE.U32 R2, R2, 0x4, R4 ;  /* 0x0000000402027825 */ /* 0x001fc800078e0004 */
[----:B-1----:R-:W-:-:S05]  /*0be0*/  IMAD.IADD R7, R13, 0x1, R6 ;  /* 0x000000010d077824 */ /* 0x002fca00078e0206 */
[----:B------:R-:W-:Y:S04]  /*0bf0*/  STS [R0], R7 ;  /* 0x0000000700007388 */ /* 0x000fe80000000800 */
[----:B------:R-:W-:Y:S01]  /*0c00*/  STG.E desc[UR6][R2.64], R7 ;  /* 0x0000000702007986 */ /* 0x000fe2000c101906 */
[----:B------:R-:W-:Y:S05]  /*0c10*/  EXIT ;  /* 0x000000000000794d */ /* 0x000fea0003800000 */
        .weak           $__internal_0_$__cuda_sm20_sqrt_rn_f32_slowpath
        .type           $__internal_0_$__cuda_sm20_sqrt_rn_f32_slowpath,@function
        .size           $__internal_0_$__cuda_sm20_sqrt_rn_f32_slowpath,(.L_x_9 - $__internal_0_$__cuda_sm20_sqrt_rn_f32_slowpath)
$__internal_0_$__cuda_sm20_sqrt_rn_f32_slowpath:
[----:B------:R-:W-:-:S13]  /*0c20*/  LOP3.LUT P0, RZ, R0, 0x7fffffff, RZ, 0xc0, !PT ;  /* 0x7fffffff00ff7812 */ /* 0x000fda000780c0ff */
[----:B------:R-:W-:Y:S01]  /*0c30*/  @!P0 MOV R3, R0 ;  /* 0x0000000000038202 */ /* 0x000fe20000000f00 */
[----:B------:R-:W-:Y:S06]  /*0c40*/  @!P0 BRA `(.L_x_7) ;  /* 0x0000000000408947 */ /* 0x000fec0003800000 */
[----:B------:R-:W-:-:S13]  /*0c50*/  FSETP.GEU.FTZ.AND P0, PT, R0, RZ, PT ;  /* 0x000000ff0000720b */ /* 0x000fda0003f1e000 */
[----:B------:R-:W-:Y:S01]  /*0c60*/  @!P0 IMAD.MOV.U32 R3, RZ, RZ, 0x7fffffff ;  /* 0x7fffffffff038424 */ /* 0x000fe200078e00ff */
[----:B------:R-:W-:Y:S06]  /*0c70*/  @!P0 BRA `(.L_x_7) ;  /* 0x0000000000348947 */ /* 0x000fec0003800000 */
[----:B------:R-:W-:-:S13]  /*0c80*/  FSETP.GTU.FTZ.AND P0, PT, |R0|, +INF , PT ;  /* 0x7f8000000000780b */ /* 0x000fda0003f1c200 */
[----:B------:R-:W-:Y:S01]  /*0c90*/  @P0 FADD.FTZ R3, R0, 1 ;  /* 0x3f80000000030421 */ /* 0x000fe20000010000 */
[----:B------:R-:W-:Y:S06]  /*0ca0*/  @P0 BRA `(.L_x_7) ;  /* 0x0000000000280947 */ /* 0x000fec0003800000 */
[----:B------:R-:W-:-:S13]  /*0cb0*/  FSETP.NEU.FTZ.AND P0, PT, |R0|, +INF , PT ;  /* 0x7f8000000000780b */ /* 0x000fda0003f1d200 */
[----:B------:R-:W-:-:S04]  /*0cc0*/  @P0 FFMA R4, R0, 1.84467440737095516160e+19, RZ ;  /* 0x5f80000000040823 */ /* 0x000fc800000000ff */
[----:B------:R-:W0:Y:S02]  /*0cd0*/  @P0 MUFU.RSQ R3, R4 ;  /* 0x0000000400030308 */ /* 0x000e240000001400 */
[----:B0-----:R-:W-:Y:S01]  /*0ce0*/  @P0 FMUL.FTZ R5, R4, R3 ;  /* 0x0000000304050220 */ /* 0x001fe20000410000 */
[----:B------:R-:W-:Y:S01]  /*0cf0*/  @P0 FMUL.FTZ R7, R3, 0.5 ;  /* 0x3f00000003070820 */ /* 0x000fe20000410000 */
[----:B------:R-:W-:Y:S02]  /*0d00*/  @!P0 MOV R3, R0 ;  /* 0x0000000000038202 */ /* 0x000fe40000000f00 */
[----:B------:R-:W-:-:S04]  /*0d10*/  @P0 FADD.FTZ R6, -R5, -RZ ;  /* 0x800000ff05060221 */ /* 0x000fc80000010100 */
[----:B------:R-:W-:-:S04]  /*0d20*/  @P0 FFMA R6, R5, R6, R4 ;  /* 0x0000000605060223 */ /* 0x000fc80000000004 */
[----:B------:R-:W-:-:S04]  /*0d30*/  @P0 FFMA R6, R6, R7, R5 ;  /* 0x0000000706060223 */ /* 0x000fc80000000005 */
[----:B------:R-:W-:-:S07]  /*0d40*/  @P0 FMUL.FTZ R3, R6, 2.3283064365386962891e-10 ;  /* 0x2f80000006030820 */ /* 0x000fce0000410000 */
.L_x_7:
[----:B------:R-:W-:Y:S02]  /*0d50*/  HFMA2 R5, -RZ, RZ, 0, 0 ;  /* 0x00000000ff057431 */ /* 0x000fe400000001ff */
[----:B------:R-:W-:-:S04]  /*0d60*/  IMAD.MOV.U32 R4, RZ, RZ, R8 ;  /* 0x000000ffff047224 */ /* 0x000fc800078e0008 */
[----:B------:R-:W-:Y:S05]  /*0d70*/  RET.REL.NODEC R4 `(_Z7checkInPfS_Pi) ;  /* 0xfffffff004a07950 */ /* 0x000fea0003c3ffff */
.L_x_8:
        /* <DEDUP_REMOVED lines=16> */
.L_x_9:


//--------------------- .nv.shared.reserved.0     --------------------------
	.section	.nv.shared.reserved.0,"aw",@nobits
	.weak		__nv_reservedSMEM_offset_0_alias
	.size		__nv_reservedSMEM_offset_0_alias, 0, 64
	.other		__nv_reservedSMEM_offset_0_alias,@"STO_CUDA_RESERVED_SHARED STV_DEFAULT"
__nv_reservedSMEM_offset_0_alias:
	.zero		0
	.zero		64


//--------------------- .nv.shared._Z7checkInPfS_Pi --------------------------
	.section	.nv.shared._Z7checkInPfS_Pi,"aw",@nobits
	.sectionflags	@""
	.align	4
.nv.shared._Z7checkInPfS_Pi:
	.zero		5120


//--------------------- .nv.constant0._Z5getPiPiPdi --------------------------
	.section	.nv.constant0._Z5getPiPiPdi,"a",@progbits
	.sectionflags	@""
	.align	4
.nv.constant0._Z5getPiPiPdi:
	.zero		916


//--------------------- .nv.constant0._Z7checkInPfS_Pi --------------------------
	.section	.nv.constant0._Z7checkInPfS_Pi,"a",@progbits
	.sectionflags	@""
	.align	4
.nv.constant0._Z7checkInPfS_Pi:
	.zero		920


//--------------------- SYMBOLS --------------------------

	.type		.nv.reservedSmem.offset0,@object
	.size		.nv.reservedSmem.offset0,0x4
	.type		.nv.reservedSmem.cap,@object
	.size		.nv.reservedSmem.cap,0x4
